	.headerflags	@"EF_CUDA_TEXMODE_UNIFIED EF_CUDA_64BIT_ADDRESS EF_CUDA_ACCELERATORS EF_CUDA_SM90 EF_CUDA_VIRTUAL_SM(EF_CUDA_SM90)"
	.elftype	@"ET_EXEC"


//--------------------- .nv.info                  --------------------------
	.section	.nv.info,"",@"SHT_CUDA_INFO"
	.align	4


	//----- nvinfo : EIATTR_REGCOUNT
	.align		4
        /*0000*/ 	.byte	0x04, 0x2f
        /*0002*/ 	.short	(.L_1 - .L_0)
	.align		4
.L_0:
        /*0004*/ 	.word	index@(triton_poi_fused_convolution_relu_threshold_backward_26)
        /*0008*/ 	.word	0x0000000c


	//----- nvinfo : EIATTR_MIN_STACK_SIZE
	.align		4
.L_1:
        /*000c*/ 	.byte	0x04, 0x12
        /*000e*/ 	.short	(.L_3 - .L_2)
	.align		4
.L_2:
        /*0010*/ 	.word	index@(triton_poi_fused_convolution_relu_threshold_backward_26)
        /*0014*/ 	.word	0x00000000


	//----- nvinfo : EIATTR_FRAME_SIZE
	.align		4
.L_3:
        /*0018*/ 	.byte	0x04, 0x11
        /*001a*/ 	.short	(.L_5 - .L_4)
	.align		4
.L_4:
        /*001c*/ 	.word	index@(triton_poi_fused_convolution_relu_threshold_backward_26)
        /*0020*/ 	.word	0x00000000


	//----- nvinfo : EIATTR_MIN_STACK_SIZE
	.align		4
.L_5:
        /*0024*/ 	.byte	0x04, 0x12
        /*0026*/ 	.short	(.L_7 - .L_6)
	.align		4
.L_6:
        /*0028*/ 	.word	index@(triton_poi_fused_convolution_relu_threshold_backward_26)
        /*002c*/ 	.word	0x00000000
.L_7:


//--------------------- .nv.info.triton_poi_fused_convolution_relu_threshold_backward_26 --------------------------
	.section	.nv.info.triton_poi_fused_convolution_relu_threshold_backward_26,"",@"SHT_CUDA_INFO"
	.sectionflags	@""
	.align	4


	//----- nvinfo : EIATTR_CUDA_API_VERSION
	.align		4
        /*0000*/ 	.byte	0x04, 0x37
        /*0002*/ 	.short	(.L_9 - .L_8)
.L_8:
        /*0004*/ 	.word	0x0000007c


	//----- nvinfo : EIATTR_KPARAM_INFO
	.align		4
.L_9:
        /*0008*/ 	.byte	0x04, 0x17
        /*000a*/ 	.short	(.L_11 - .L_10)
.L_10:
        /*000c*/ 	.word	0x00000000
        /*0010*/ 	.short	0x0003
        /*0012*/ 	.short	0x0018
        /*0014*/ 	.byte	0x00, 0xf0, 0x11, 0x00


	//----- nvinfo : EIATTR_KPARAM_INFO
	.align		4
.L_11:
        /*0018*/ 	.byte	0x04, 0x17
        /*001a*/ 	.short	(.L_13 - .L_12)
.L_12:
        /*001c*/ 	.word	0x00000000
        /*0020*/ 	.short	0x0002
        /*0022*/ 	.short	0x0010
        /*0024*/ 	.byte	0x00, 0xf4, 0x21, 0x00


	//----- nvinfo : EIATTR_KPARAM_INFO
	.align		4
.L_13:
        /*0028*/ 	.byte	0x04, 0x17
        /*002a*/ 	.short	(.L_15 - .L_14)
.L_14:
        /*002c*/ 	.word	0x00000000
        /*0030*/ 	.short	0x0001
        /*0032*/ 	.short	0x0008
        /*0034*/ 	.byte	0x00, 0xf4, 0x21, 0x00


	//----- nvinfo : EIATTR_KPARAM_INFO
	.align		4
.L_15:
        /*0038*/ 	.byte	0x04, 0x17
        /*003a*/ 	.short	(.L_17 - .L_16)
.L_16:
        /*003c*/ 	.word	0x00000000
        /*0040*/ 	.short	0x0000
        /*0042*/ 	.short	0x0000
        /*0044*/ 	.byte	0x00, 0xf4, 0x21, 0x00


	//----- nvinfo : EIATTR_SPARSE_MMA_MASK
	.align		4
.L_17:
        /*0048*/ 	.byte	0x03, 0x50
        /*004a*/ 	.short	0x0000


	//----- nvinfo : EIATTR_MAXREG_COUNT
	.align		4
        /*004c*/ 	.byte	0x03, 0x1b
        /*004e*/ 	.short	0x00ff


	//----- nvinfo : EIATTR_EXIT_INSTR_OFFSETS
	.align		4
        /*0050*/ 	.byte	0x04, 0x1c
        /*0052*/ 	.short	(.L_19 - .L_18)


	//   ....[0]....
.L_18:
        /*0054*/ 	.word	0x000001d0


	//----- nvinfo : EIATTR_REQNTID
	.align		4
.L_19:
        /*0058*/ 	.byte	0x04, 0x10
        /*005a*/ 	.short	(.L_21 - .L_20)
.L_20:
        /*005c*/ 	.word	0x00000080
        /*0060*/ 	.word	0x00000001
        /*0064*/ 	.word	0x00000001


	//----- nvinfo : EIATTR_CBANK_PARAM_SIZE
	.align		4
.L_21:
        /*0068*/ 	.byte	0x03, 0x19
        /*006a*/ 	.short	0x001c


	//----- nvinfo : EIATTR_PARAM_CBANK
	.align		4
        /*006c*/ 	.byte	0x04, 0x0a
        /*006e*/ 	.short	(.L_23 - .L_22)
	.align		4
.L_22:
        /*0070*/ 	.word	index@(.nv.constant0.triton_poi_fused_convolution_relu_threshold_backward_26)
        /*0074*/ 	.short	0x0210
        /*0076*/ 	.short	0x001c


	//----- nvinfo : EIATTR_SW_WAR
	.align		4
.L_23:
        /*0078*/ 	.byte	0x04, 0x36
        /*007a*/ 	.short	(.L_25 - .L_24)
.L_24:
        /*007c*/ 	.word	0x00000008
.L_25:


//--------------------- .nv.callgraph             --------------------------
	.section	.nv.callgraph,"",@"SHT_CUDA_CALLGRAPH"
	.align	4
	.sectionentsize	8
	.align		4
        /*0000*/ 	.word	0x00000000
	.align		4
        /*0004*/ 	.word	0xffffffff
	.align		4
        /*0008*/ 	.word	0x00000000
	.align		4
        /*000c*/ 	.word	0xfffffffe
	.align		4
        /*0010*/ 	.word	0x00000000
	.align		4
        /*0014*/ 	.word	0xfffffffd
	.align		4
        /*0018*/ 	.word	0x00000000
	.align		4
        /*001c*/ 	.word	0xfffffffc


//--------------------- .text.triton_poi_fused_convolution_relu_threshold_backward_26 --------------------------
	.section	.text.triton_poi_fused_convolution_relu_threshold_backward_26,"ax",@progbits
	.align	128
        .global         triton_poi_fused_convolution_relu_threshold_backward_26
        .type           triton_poi_fused_convolution_relu_threshold_backward_26,@function
        .size           triton_poi_fused_convolution_relu_threshold_backward_26,(.L_x_1 - triton_poi_fused_convolution_relu_threshold_backward_26)
        .other          triton_poi_fused_convolution_relu_threshold_backward_26,@"STO_CUDA_ENTRY STV_DEFAULT"
triton_poi_fused_convolution_relu_threshold_backward_26:
.text.triton_poi_fused_convolution_relu_threshold_backward_26:
[----:B------:R-:W-:Y:S01]  /*0000*/  LDC R1, c[0x0][0x28] ;  /* 0x00000a00ff017b82 */ /* 0x000fe20000000800 */
[----:B------:R-:W1:Y:S07]  /*0010*/  S2R R0, SR_TID.X ;  /* 0x0000000000007919 */ /* 0x000e6e0000002100 */
[----:B------:R-:W2:Y:S01]  /*0020*/  LDC.64 R4, c[0x0][0x218] ;  /* 0x00008600ff047b82 */ /* 0x000ea20000000a00 */
[----:B------:R-:W-:Y:S01]  /*0030*/  ULDC.64 UR4, c[0x0][0x208] ;  /* 0x0000820000047ab9 */ /* 0x000fe20000000a00 */
[----:B------:R-:W-:Y:S01]  /*0040*/  ULDC.64 UR6, c[0x0][0x220] ;  /* 0x0000880000067ab9 */ /* 0x000fe20000000a00 */
[----:B------:R-:W3:Y:S01]  /*0050*/  S2R R7, SR_CTAID.X ;  /* 0x0000000000077919 */ /* 0x000ee20000002500 */
[----:B-1----:R-:W-:-:S02]  /*0060*/  LOP3.LUT R0, R0, 0x7f, RZ, 0xc0, !PT ;  /* 0x0000007f00007812 */ /* 0x002fc400078ec0ff */
[----:B---3--:R-:W-:-:S03]  /*0070*/  SHF.R.S32.HI R2, RZ, 0x18, R7 ;  /* 0x00000018ff027819 */ /* 0x008fc60000011407 */
[----:B------:R-:W-:Y:S01]  /*0080*/  IMAD R7, R7, 0x80, R0 ;  /* 0x0000008007077824 */ /* 0x000fe200078e0200 */
[----:B------:R-:W-:Y:S02]  /*0090*/  SGXT R0, R2, 0x1 ;  /* 0x000000010200781a */ /* 0x000fe40000000200 */
[----:B------:R-:W1:Y:S02]  /*00a0*/  LDC.64 R2, c[0x0][0x210] ;  /* 0x00008400ff027b82 */ /* 0x000e640000000a00 */
[----:B------:R-:W-:-:S04]  /*00b0*/  LEA.HI R0, R0, R7, RZ, 0x2 ;  /* 0x0000000700007211 */ /* 0x000fc800078f10ff */
[--C-:B------:R-:W-:Y:S02]  /*00c0*/  SHF.R.S32.HI R6, RZ, 0x2, R0.reuse ;  /* 0x00000002ff067819 */ /* 0x100fe40000011400 */
[----:B------:R-:W-:-:S04]  /*00d0*/  SHF.R.S32.HI R9, RZ, 0x1f, R0 ;  /* 0x0000001fff097819 */ /* 0x000fc80000011400 */
[----:B------:R-:W-:-:S04]  /*00e0*/  LEA.HI R9, R9, R6, RZ, 0x8 ;  /* 0x0000000609097211 */ /* 0x000fc800078f40ff */
[----:B------:R-:W-:-:S05]  /*00f0*/  LOP3.LUT R9, R9, 0xffffff00, RZ, 0xc0, !PT ;  /* 0xffffff0009097812 */ /* 0x000fca00078ec0ff */
[----:B------:R-:W-:Y:S02]  /*0100*/  IMAD.IADD R9, R6, 0x1, -R9 ;  /* 0x0000000106097824 */ /* 0x000fe400078e0a09 */
[----:B-1----:R-:W-:-:S04]  /*0110*/  IMAD.WIDE R2, R7, 0x4, R2 ;  /* 0x0000000407027825 */ /* 0x002fc800078e0202 */
[----:B--2---:R-:W-:Y:S02]  /*0120*/  IMAD.WIDE R4, R9, 0x4, R4 ;  /* 0x0000000409047825 */ /* 0x004fe400078e0204 */
[----:B------:R-:W2:Y:S04]  /*0130*/  LDG.E R2, desc[UR4][R2.64] ;  /* 0x0000000402027981 */ /* 0x000ea8000c1e1900 */
[----:B------:R-:W2:Y:S01]  /*0140*/  LDG.E.EL R5, desc[UR4][R4.64] ;  /* 0x0000000404057981 */ /* 0x000ea2000c2e1900 */
[----:B------:R-:W-:-:S04]  /*0150*/  IADD3 R6, P1, R7, UR6, RZ ;  /* 0x0000000607067c10 */ /* 0x000fc8000ff3e0ff */
[----:B------:R-:W-:Y:S01]  /*0160*/  LEA.HI.X.SX32 R7, R7, UR7, 0x1, P1 ;  /* 0x0000000707077c11 */ /* 0x000fe200088f0eff */
[C---:B--2---:R-:W-:Y:S01]  /*0170*/  FADD R0, R2.reuse, R5 ;  /* 0x0000000502007221 */ /* 0x044fe20000000000 */
[----:B------:R-:W-:-:S04]  /*0180*/  FSETP.GEU.AND P0, PT, R2, -R5, PT ;  /* 0x800000050200720b */ /* 0x000fc80003f0e000 */
[----:B------:R-:W-:-:S04]  /*0190*/  FSEL R0, R0, RZ, P0 ;  /* 0x000000ff00007208 */ /* 0x000fc80000000000 */
[----:B------:R-:W-:-:S04]  /*01a0*/  FSETP.GTU.AND P0, PT, R0, RZ, PT ;  /* 0x000000ff0000720b */ /* 0x000fc80003f0c000 */
[----:B------:R-:W-:-:S05]  /*01b0*/  SEL R9, RZ, 0x1, P0 ;  /* 0x00000001ff097807 */ /* 0x000fca0000000000 */
[----:B------:R-:W-:Y:S01]  /*01c0*/  STG.E.U8 desc[UR4][R6.64], R9 ;  /* 0x0000000906007986 */ /* 0x000fe2000c101104 */
[----:B------:R-:W-:Y:S05]  /*01d0*/  EXIT ;  /* 0x000000000000794d */ /* 0x000fea0003800000 */
.L_x_0:
[----:B------:R-:W-:-:S00]  /*01e0*/  BRA `(.L_x_0) ;  /* 0xfffffffc00fc7947 */ /* 0x000fc0000383ffff */
[----:B------:R-:W-:-:S00]  /*01f0*/  NOP ;  /* 0x0000000000007918 */ /* 0x000fc00000000000 */
        /* <DEDUP_REMOVED lines=8> */
.L_x_1:


//--------------------- .nv.constant0.triton_poi_fused_convolution_relu_threshold_backward_26 --------------------------
	.section	.nv.constant0.triton_poi_fused_convolution_relu_threshold_backward_26,"a",@progbits
	.sectionflags	@""
	.align	4
.nv.constant0.triton_poi_fused_convolution_relu_threshold_backward_26:
	.zero		556
